//
// Generated by NVIDIA NVVM Compiler
//
// Compiler Build ID: CL-36424714
// Cuda compilation tools, release 13.0, V13.0.88
// Based on NVVM 20.0.0
//

.version 9.0
.target sm_100
.address_size 64

	// .globl	_Z13GoldChkKernelPdS_i
.global .align 4 .u32 kerrors;

.visible .entry _Z13GoldChkKernelPdS_i(
	.param .u64 .ptr .align 1 _Z13GoldChkKernelPdS_i_param_0,
	.param .u64 .ptr .align 1 _Z13GoldChkKernelPdS_i_param_1,
	.param .u32 _Z13GoldChkKernelPdS_i_param_2
)
{
	.reg .pred 	%p<2>;
	.reg .b32 	%r<12>;
	.reg .b64 	%rd<8>;
	.reg .b64 	%fd<10>;

	ld.param.u64 	%rd1, [_Z13GoldChkKernelPdS_i_param_0];
	ld.param.u64 	%rd2, [_Z13GoldChkKernelPdS_i_param_1];
	ld.param.u32 	%r1, [_Z13GoldChkKernelPdS_i_param_2];
	cvta.to.global.u64 	%rd3, %rd2;
	cvta.to.global.u64 	%rd4, %rd1;
	mov.u32 	%r2, %ctaid.x;
	shl.b32 	%r3, %r2, 5;
	mov.u32 	%r4, %tid.x;
	add.s32 	%r5, %r3, %r4;
	mov.u32 	%r6, %ctaid.y;
	shl.b32 	%r7, %r6, 5;
	mov.u32 	%r8, %tid.y;
	add.s32 	%r9, %r7, %r8;
	mad.lo.s32 	%r10, %r1, %r9, %r5;
	mul.wide.s32 	%rd5, %r10, 8;
	add.s64 	%rd6, %rd4, %rd5;
	ld.global.f64 	%fd1, [%rd6];
	add.s64 	%rd7, %rd3, %rd5;
	ld.global.f64 	%fd2, [%rd7];
	sub.f64 	%fd3, %fd1, %fd2;
	div.rn.f64 	%fd4, %fd3, %fd1;
	abs.f64 	%fd5, %fd4;
	div.rn.f64 	%fd6, %fd3, %fd2;
	abs.f64 	%fd7, %fd6;
	max.f64 	%fd9, %fd5, %fd7;
	setp.leu.f64 	%p1, %fd9, 0d3DDB7CDFD9D7BDBB;
	@%p1 bra 	$L__BB0_2;
	atom.global.add.u32 	%r11, [kerrors], 1;
$L__BB0_2:
	ret;

}
	// .globl	_Z15MatrixMulKernelPdS_S_i
.visible .entry _Z15MatrixMulKernelPdS_S_i(
	.param .u64 .ptr .align 1 _Z15MatrixMulKernelPdS_S_i_param_0,
	.param .u64 .ptr .align 1 _Z15MatrixMulKernelPdS_S_i_param_1,
	.param .u64 .ptr .align 1 _Z15MatrixMulKernelPdS_S_i_param_2,
	.param .u32 _Z15MatrixMulKernelPdS_S_i_param_3
)
{
	.reg .pred 	%p<10>;
	.reg .b32 	%r<40>;
	.reg .b64 	%rd<66>;
	.reg .b64 	%fd<56>;

	ld.param.u64 	%rd13, [_Z15MatrixMulKernelPdS_S_i_param_0];
	ld.param.u64 	%rd14, [_Z15MatrixMulKernelPdS_S_i_param_1];
	ld.param.u64 	%rd15, [_Z15MatrixMulKernelPdS_S_i_param_2];
	ld.param.u32 	%r16, [_Z15MatrixMulKernelPdS_S_i_param_3];
	cvta.to.global.u64 	%rd1, %rd14;
	cvta.to.global.u64 	%rd2, %rd13;
	cvta.to.global.u64 	%rd16, %rd15;
	mov.u32 	%r17, %ctaid.x;
	shl.b32 	%r18, %r17, 5;
	mov.u32 	%r19, %tid.x;
	add.s32 	%r1, %r18, %r19;
	mov.u32 	%r20, %ctaid.y;
	shl.b32 	%r21, %r20, 5;
	mov.u32 	%r22, %tid.y;
	add.s32 	%r23, %r21, %r22;
	mul.lo.s32 	%r2, %r16, %r23;
	add.s32 	%r24, %r2, %r1;
	mul.wide.s32 	%rd17, %r24, 8;
	add.s64 	%rd3, %rd16, %rd17;
	mov.b64 	%rd18, 0;
	st.global.u64 	[%rd3], %rd18;
	setp.lt.s32 	%p1, %r16, 1;
	@%p1 bra 	$L__BB1_12;
	and.b32  	%r3, %r16, 7;
	setp.lt.u32 	%p2, %r16, 8;
	mov.b32 	%r38, 0;
	mov.f64 	%fd53, 0d0000000000000000;
	@%p2 bra 	$L__BB1_4;
	and.b32  	%r38, %r16, 2147483640;
	neg.s32 	%r36, %r38;
	mul.wide.u32 	%rd19, %r16, 16;
	add.s64 	%rd4, %rd1, %rd19;
	mul.wide.u32 	%rd20, %r16, 24;
	add.s64 	%rd5, %rd1, %rd20;
	mul.wide.u32 	%rd21, %r16, 32;
	add.s64 	%rd6, %rd1, %rd21;
	mul.wide.u32 	%rd22, %r16, 40;
	add.s64 	%rd7, %rd1, %rd22;
	mul.wide.u32 	%rd23, %r16, 48;
	add.s64 	%rd8, %rd1, %rd23;
	mul.wide.u32 	%rd24, %r16, 56;
	add.s64 	%rd9, %rd1, %rd24;
	mul.wide.u32 	%rd25, %r2, 8;
	add.s64 	%rd26, %rd25, %rd2;
	add.s64 	%rd65, %rd26, 32;
	mov.f64 	%fd53, 0d0000000000000000;
	shl.b32 	%r27, %r16, 3;
	mov.u32 	%r35, %r1;
$L__BB1_3:
	.pragma "nounroll";
	mul.wide.s32 	%rd27, %r35, 8;
	mul.wide.u32 	%rd28, %r16, 8;
	add.s64 	%rd29, %rd1, %rd27;
	add.s64 	%rd30, %rd29, %rd28;
	add.s64 	%rd31, %rd4, %rd27;
	add.s64 	%rd32, %rd5, %rd27;
	add.s64 	%rd33, %rd6, %rd27;
	add.s64 	%rd34, %rd7, %rd27;
	add.s64 	%rd35, %rd8, %rd27;
	add.s64 	%rd36, %rd9, %rd27;
	ld.global.f64 	%fd10, [%rd65+-32];
	ld.global.f64 	%fd11, [%rd29];
	fma.rn.f64 	%fd12, %fd10, %fd11, %fd53;
	st.global.f64 	[%rd3], %fd12;
	ld.global.f64 	%fd13, [%rd65+-24];
	ld.global.f64 	%fd14, [%rd30];
	fma.rn.f64 	%fd15, %fd13, %fd14, %fd12;
	st.global.f64 	[%rd3], %fd15;
	ld.global.f64 	%fd16, [%rd65+-16];
	ld.global.f64 	%fd17, [%rd31];
	fma.rn.f64 	%fd18, %fd16, %fd17, %fd15;
	st.global.f64 	[%rd3], %fd18;
	ld.global.f64 	%fd19, [%rd65+-8];
	ld.global.f64 	%fd20, [%rd32];
	fma.rn.f64 	%fd21, %fd19, %fd20, %fd18;
	st.global.f64 	[%rd3], %fd21;
	ld.global.f64 	%fd22, [%rd65];
	ld.global.f64 	%fd23, [%rd33];
	fma.rn.f64 	%fd24, %fd22, %fd23, %fd21;
	st.global.f64 	[%rd3], %fd24;
	ld.global.f64 	%fd25, [%rd65+8];
	ld.global.f64 	%fd26, [%rd34];
	fma.rn.f64 	%fd27, %fd25, %fd26, %fd24;
	st.global.f64 	[%rd3], %fd27;
	ld.global.f64 	%fd28, [%rd65+16];
	ld.global.f64 	%fd29, [%rd35];
	fma.rn.f64 	%fd30, %fd28, %fd29, %fd27;
	st.global.f64 	[%rd3], %fd30;
	ld.global.f64 	%fd31, [%rd65+24];
	ld.global.f64 	%fd32, [%rd36];
	fma.rn.f64 	%fd53, %fd31, %fd32, %fd30;
	st.global.f64 	[%rd3], %fd53;
	add.s32 	%r36, %r36, 8;
	add.s32 	%r35, %r35, %r27;
	add.s64 	%rd65, %rd65, 64;
	setp.ne.s32 	%p3, %r36, 0;
	@%p3 bra 	$L__BB1_3;
$L__BB1_4:
	setp.eq.s32 	%p4, %r3, 0;
	@%p4 bra 	$L__BB1_12;
	and.b32  	%r11, %r16, 3;
	setp.lt.u32 	%p5, %r3, 4;
	@%p5 bra 	$L__BB1_7;
	add.s32 	%r28, %r38, %r2;
	mul.wide.u32 	%rd37, %r28, 8;
	add.s64 	%rd38, %rd2, %rd37;
	ld.global.f64 	%fd33, [%rd38];
	mad.lo.s32 	%r29, %r38, %r16, %r1;
	mul.wide.s32 	%rd39, %r29, 8;
	add.s64 	%rd40, %rd1, %rd39;
	ld.global.f64 	%fd34, [%rd40];
	fma.rn.f64 	%fd35, %fd33, %fd34, %fd53;
	st.global.f64 	[%rd3], %fd35;
	cvt.u64.u32 	%rd41, %r2;
	cvt.u64.u32 	%rd42, %r38;
	add.s64 	%rd43, %rd42, %rd41;
	shl.b64 	%rd44, %rd43, 3;
	add.s64 	%rd45, %rd2, %rd44;
	ld.global.f64 	%fd36, [%rd45+8];
	mul.wide.u32 	%rd46, %r16, 8;
	add.s64 	%rd47, %rd40, %rd46;
	ld.global.f64 	%fd37, [%rd47];
	fma.rn.f64 	%fd38, %fd36, %fd37, %fd35;
	st.global.f64 	[%rd3], %fd38;
	ld.global.f64 	%fd39, [%rd45+16];
	add.s64 	%rd48, %rd47, %rd46;
	ld.global.f64 	%fd40, [%rd48];
	fma.rn.f64 	%fd41, %fd39, %fd40, %fd38;
	st.global.f64 	[%rd3], %fd41;
	ld.global.f64 	%fd42, [%rd45+24];
	add.s64 	%rd49, %rd48, %rd46;
	ld.global.f64 	%fd43, [%rd49];
	fma.rn.f64 	%fd53, %fd42, %fd43, %fd41;
	st.global.f64 	[%rd3], %fd53;
	add.s32 	%r38, %r38, 4;
$L__BB1_7:
	setp.eq.s32 	%p6, %r11, 0;
	@%p6 bra 	$L__BB1_12;
	setp.eq.s32 	%p7, %r11, 1;
	@%p7 bra 	$L__BB1_10;
	add.s32 	%r30, %r38, %r2;
	mul.wide.u32 	%rd50, %r30, 8;
	add.s64 	%rd51, %rd2, %rd50;
	ld.global.f64 	%fd44, [%rd51];
	mad.lo.s32 	%r31, %r38, %r16, %r1;
	mul.wide.s32 	%rd52, %r31, 8;
	add.s64 	%rd53, %rd1, %rd52;
	ld.global.f64 	%fd45, [%rd53];
	fma.rn.f64 	%fd46, %fd44, %fd45, %fd53;
	st.global.f64 	[%rd3], %fd46;
	cvt.u64.u32 	%rd54, %r2;
	cvt.u64.u32 	%rd55, %r38;
	add.s64 	%rd56, %rd55, %rd54;
	shl.b64 	%rd57, %rd56, 3;
	add.s64 	%rd58, %rd2, %rd57;
	ld.global.f64 	%fd47, [%rd58+8];
	mul.wide.u32 	%rd59, %r16, 8;
	add.s64 	%rd60, %rd53, %rd59;
	ld.global.f64 	%fd48, [%rd60];
	fma.rn.f64 	%fd53, %fd47, %fd48, %fd46;
	st.global.f64 	[%rd3], %fd53;
	add.s32 	%r38, %r38, 2;
$L__BB1_10:
	and.b32  	%r32, %r16, 1;
	setp.eq.b32 	%p8, %r32, 1;
	not.pred 	%p9, %p8;
	@%p9 bra 	$L__BB1_12;
	add.s32 	%r33, %r38, %r2;
	mul.wide.u32 	%rd61, %r33, 8;
	add.s64 	%rd62, %rd2, %rd61;
	ld.global.f64 	%fd49, [%rd62];
	mad.lo.s32 	%r34, %r38, %r16, %r1;
	mul.wide.s32 	%rd63, %r34, 8;
	add.s64 	%rd64, %rd1, %rd63;
	ld.global.f64 	%fd50, [%rd64];
	fma.rn.f64 	%fd51, %fd49, %fd50, %fd53;
	st.global.f64 	[%rd3], %fd51;
$L__BB1_12:
	ret;

}


// ===== COMPILED SASS (sm_100) =====

	.target	sm_100

	.elftype	@"ET_EXEC"


//--------------------- .note.nv.tkinfo           --------------------------
	.section	.note.nv.tkinfo,"",@"SHT_NOTE"
	.sectionflags	@"SHF_NOTE_NV_TKINFO"
	.tkinfo
        /*0018*/ 	.word	0x00000002
        /*0030*/ 	.string	""
        /*0030*/ 	.string	"ptxas"
        /*0030*/ 	.string	"Cuda compilation tools, release 13.0, V13.0.88"
        /*0030*/ 	.string	"Build cuda_13.0.r13.0/compiler.36424714_0"
        /*0030*/ 	.string	"-arch sm_100 -m 64 "



//--------------------- .note.nv.cuinfo           --------------------------
	.section	.note.nv.cuinfo,"",@"SHT_NOTE"
	.sectionflags	@"SHF_NOTE_NV_CUINFO"
        /*0018*/ 	.short	0x0002
        /*001a*/ 	.short	0x0064
        /*001c*/ 	.short	0x0082
	.zero		2


//--------------------- .nv.info                  --------------------------
	.section	.nv.info,"",@"SHT_CUDA_INFO"
	.align	4


	//----- nvinfo : EIATTR_REGCOUNT
	.align		4
        /*0000*/ 	.byte	0x04, 0x2f
        /*0002*/ 	.short	(.L_2 - .L_1)
	.align		4
.L_1:
        /*0004*/ 	.word	index@(_Z13GoldChkKernelPdS_i)
        /*0008*/ 	.word	0x0000001e


	//----- nvinfo : EIATTR_FRAME_SIZE
	.align		4
.L_2:
        /*000c*/ 	.byte	0x04, 0x11
        /*000e*/ 	.short	(.L_4 - .L_3)
	.align		4
.L_3:
        /*0010*/ 	.word	index@($__internal_0_$__cuda_sm20_div_rn_f64_full)
        /*0014*/ 	.word	0x00000000


	//----- nvinfo : EIATTR_FRAME_SIZE
	.align		4
.L_4:
        /*0018*/ 	.byte	0x04, 0x11
        /*001a*/ 	.short	(.L_6 - .L_5)
	.align		4
.L_5:
        /*001c*/ 	.word	index@(_Z13GoldChkKernelPdS_i)
        /*0020*/ 	.word	0x00000000


	//----- nvinfo : EIATTR_REGCOUNT
	.align		4
.L_6:
        /*0024*/ 	.byte	0x04, 0x2f
        /*0026*/ 	.short	(.L_8 - .L_7)
	.align		4
.L_7:
        /*0028*/ 	.word	index@(_Z15MatrixMulKernelPdS_S_i)
        /*002c*/ 	.word	0x00000018


	//----- nvinfo : EIATTR_FRAME_SIZE
	.align		4
.L_8:
        /*0030*/ 	.byte	0x04, 0x11
        /*0032*/ 	.short	(.L_10 - .L_9)
	.align		4
.L_9:
        /*0034*/ 	.word	index@(_Z15MatrixMulKernelPdS_S_i)
        /*0038*/ 	.word	0x00000000


	//----- nvinfo : EIATTR_MIN_STACK_SIZE
	.align		4
.L_10:
        /*003c*/ 	.byte	0x04, 0x12
        /*003e*/ 	.short	(.L_12 - .L_11)
	.align		4
.L_11:
        /*0040*/ 	.word	index@(_Z15MatrixMulKernelPdS_S_i)
        /*0044*/ 	.word	0x00000000


	//----- nvinfo : EIATTR_MIN_STACK_SIZE
	.align		4
.L_12:
        /*0048*/ 	.byte	0x04, 0x12
        /*004a*/ 	.short	(.L_14 - .L_13)
	.align		4
.L_13:
        /*004c*/ 	.word	index@(_Z13GoldChkKernelPdS_i)
        /*0050*/ 	.word	0x00000000
.L_14:


//--------------------- .nv.compat                --------------------------
	.section	.nv.compat,"",@"SHT_CUDA_COMPAT_INFO"
	.align	4
        /*0000*/ 	.byte	0x02, 0x09, 0x00, 0x00, 0x02, 0x02, 0x01, 0x00, 0x02, 0x05, 0x05, 0x00, 0x03, 0x07, 0x01, 0x01
        /*0010*/ 	.byte	0x02, 0x03, 0x00, 0x00, 0x02, 0x06, 0x01, 0x00, 0x04, 0x0b, 0x08, 0x00, 0x01, 0x00, 0x00, 0x00
        /*0020*/ 	.byte	0x00, 0x00, 0x00, 0x00


//--------------------- .nv.info._Z15MatrixMulKernelPdS_S_i --------------------------
	.section	.nv.info._Z15MatrixMulKernelPdS_S_i,"",@"SHT_CUDA_INFO"
	.sectionflags	@""
	.align	4


	//----- nvinfo : EIATTR_CUDA_API_VERSION
	.align		4
        /*0000*/ 	.byte	0x04, 0x37
        /*0002*/ 	.short	(.L_16 - .L_15)
.L_15:
        /*0004*/ 	.word	0x00000082


	//----- nvinfo : EIATTR_KPARAM_INFO
	.align		4
.L_16:
        /*0008*/ 	.byte	0x04, 0x17
        /*000a*/ 	.short	(.L_18 - .L_17)
.L_17:
        /*000c*/ 	.word	0x00000000
        /*0010*/ 	.short	0x0003
        /*0012*/ 	.short	0x0018
        /*0014*/ 	.byte	0x00, 0xf0, 0x11, 0x00


	//----- nvinfo : EIATTR_KPARAM_INFO
	.align		4
.L_18:
        /*0018*/ 	.byte	0x04, 0x17
        /*001a*/ 	.short	(.L_20 - .L_19)
.L_19:
        /*001c*/ 	.word	0x00000000
        /*0020*/ 	.short	0x0002
        /*0022*/ 	.short	0x0010
        /*0024*/ 	.byte	0x00, 0xf5, 0x21, 0x00


	//----- nvinfo : EIATTR_KPARAM_INFO
	.align		4
.L_20:
        /*0028*/ 	.byte	0x04, 0x17
        /*002a*/ 	.short	(.L_22 - .L_21)
.L_21:
        /*002c*/ 	.word	0x00000000
        /*0030*/ 	.short	0x0001
        /*0032*/ 	.short	0x0008
        /*0034*/ 	.byte	0x00, 0xf5, 0x21, 0x00


	//----- nvinfo : EIATTR_KPARAM_INFO
	.align		4
.L_22:
        /*0038*/ 	.byte	0x04, 0x17
        /*003a*/ 	.short	(.L_24 - .L_23)
.L_23:
        /*003c*/ 	.word	0x00000000
        /*0040*/ 	.short	0x0000
        /*0042*/ 	.short	0x0000
        /*0044*/ 	.byte	0x00, 0xf5, 0x21, 0x00


	//----- nvinfo : EIATTR_SPARSE_MMA_MASK
	.align		4
.L_24:
        /*0048*/ 	.byte	0x03, 0x50
        /*004a*/ 	.short	0x0000


	//----- nvinfo : EIATTR_MAXREG_COUNT
	.align		4
        /*004c*/ 	.byte	0x03, 0x1b
        /*004e*/ 	.short	0x00ff


	//----- nvinfo : EIATTR_MERCURY_ISA_VERSION
	.align		4
        /*0050*/ 	.byte	0x03, 0x5f
        /*0052*/ 	.short	0x0101


	//----- nvinfo : EIATTR_VRC_CTA_INIT_COUNT
	.align		4
        /*0054*/ 	.byte	0x02, 0x4a
	.zero		1
	.zero		1


	//----- nvinfo : EIATTR_EXIT_INSTR_OFFSETS
	.align		4
        /*0058*/ 	.byte	0x04, 0x1c
        /*005a*/ 	.short	(.L_26 - .L_25)


	//   ....[0]....
.L_25:
        /*005c*/ 	.word	0x00000100


	//   ....[1]....
        /*0060*/ 	.word	0x000005f0


	//   ....[2]....
        /*0064*/ 	.word	0x00000870


	//   ....[3]....
        /*0068*/ 	.word	0x00000a40


	//   ....[4]....
        /*006c*/ 	.word	0x00000b00


	//----- nvinfo : EIATTR_CBANK_PARAM_SIZE
	.align		4
.L_26:
        /*0070*/ 	.byte	0x03, 0x19
        /*0072*/ 	.short	0x001c


	//----- nvinfo : EIATTR_PARAM_CBANK
	.align		4
        /*0074*/ 	.byte	0x04, 0x0a
        /*0076*/ 	.short	(.L_28 - .L_27)
	.align		4
.L_27:
        /*0078*/ 	.word	index@(.nv.constant0._Z15MatrixMulKernelPdS_S_i)
        /*007c*/ 	.short	0x0380
        /*007e*/ 	.short	0x001c


	//----- nvinfo : EIATTR_SW_WAR
	.align		4
.L_28:
        /*0080*/ 	.byte	0x04, 0x36
        /*0082*/ 	.short	(.L_30 - .L_29)
.L_29:
        /*0084*/ 	.word	0x00000008
.L_30:


//--------------------- .nv.info._Z13GoldChkKernelPdS_i --------------------------
	.section	.nv.info._Z13GoldChkKernelPdS_i,"",@"SHT_CUDA_INFO"
	.sectionflags	@""
	.align	4


	//----- nvinfo : EIATTR_CUDA_API_VERSION
	.align		4
        /*0000*/ 	.byte	0x04, 0x37
        /*0002*/ 	.short	(.L_32 - .L_31)
.L_31:
        /*0004*/ 	.word	0x00000082


	//----- nvinfo : EIATTR_KPARAM_INFO
	.align		4
.L_32:
        /*0008*/ 	.byte	0x04, 0x17
        /*000a*/ 	.short	(.L_34 - .L_33)
.L_33:
        /*000c*/ 	.word	0x00000000
        /*0010*/ 	.short	0x0002
        /*0012*/ 	.short	0x0010
        /*0014*/ 	.byte	0x00, 0xf0, 0x11, 0x00


	//----- nvinfo : EIATTR_KPARAM_INFO
	.align		4
.L_34:
        /*0018*/ 	.byte	0x04, 0x17
        /*001a*/ 	.short	(.L_36 - .L_35)
.L_35:
        /*001c*/ 	.word	0x00000000
        /*0020*/ 	.short	0x0001
        /*0022*/ 	.short	0x0008
        /*0024*/ 	.byte	0x00, 0xf5, 0x21, 0x00


	//----- nvinfo : EIATTR_KPARAM_INFO
	.align		4
.L_36:
        /*0028*/ 	.byte	0x04, 0x17
        /*002a*/ 	.short	(.L_38 - .L_37)
.L_37:
        /*002c*/ 	.word	0x00000000
        /*0030*/ 	.short	0x0000
        /*0032*/ 	.short	0x0000
        /*0034*/ 	.byte	0x00, 0xf5, 0x21, 0x00


	//----- nvinfo : EIATTR_SPARSE_MMA_MASK
	.align		4
.L_38:
        /*0038*/ 	.byte	0x03, 0x50
        /*003a*/ 	.short	0x0000


	//----- nvinfo : EIATTR_MAXREG_COUNT
	.align		4
        /*003c*/ 	.byte	0x03, 0x1b
        /*003e*/ 	.short	0x00ff


	//----- nvinfo : EIATTR_MERCURY_ISA_VERSION
	.align		4
        /*0040*/ 	.byte	0x03, 0x5f
        /*0042*/ 	.short	0x0101


	//----- nvinfo : EIATTR_INT_WARP_WIDE_INSTR_OFFSETS
	.align		4
        /*0044*/ 	.byte	0x04, 0x31
        /*0046*/ 	.short	(.L_40 - .L_39)


	//   ....[0]....
.L_39:
        /*0048*/ 	.word	0x000004e0


	//----- nvinfo : EIATTR_VRC_CTA_INIT_COUNT
	.align		4
.L_40:
        /*004c*/ 	.byte	0x02, 0x4a
	.zero		1
	.zero		1


	//----- nvinfo : EIATTR_EXIT_INSTR_OFFSETS
	.align		4
        /*0050*/ 	.byte	0x04, 0x1c
        /*0052*/ 	.short	(.L_42 - .L_41)


	//   ....[0]....
.L_41:
        /*0054*/ 	.word	0x000004b0


	//   ....[1]....
        /*0058*/ 	.word	0x00000530


	//----- nvinfo : EIATTR_CRS_STACK_SIZE
	.align		4
.L_42:
        /*005c*/ 	.byte	0x04, 0x1e
        /*005e*/ 	.short	(.L_44 - .L_43)
.L_43:
        /*0060*/ 	.word	0x00000000


	//----- nvinfo : EIATTR_CBANK_PARAM_SIZE
	.align		4
.L_44:
        /*0064*/ 	.byte	0x03, 0x19
        /*0066*/ 	.short	0x0014


	//----- nvinfo : EIATTR_PARAM_CBANK
	.align		4
        /*0068*/ 	.byte	0x04, 0x0a
        /*006a*/ 	.short	(.L_46 - .L_45)
	.align		4
.L_45:
        /*006c*/ 	.word	index@(.nv.constant0._Z13GoldChkKernelPdS_i)
        /*0070*/ 	.short	0x0380
        /*0072*/ 	.short	0x0014


	//----- nvinfo : EIATTR_SW_WAR
	.align		4
.L_46:
        /*0074*/ 	.byte	0x04, 0x36
        /*0076*/ 	.short	(.L_48 - .L_47)
.L_47:
        /*0078*/ 	.word	0x00000008
.L_48:


//--------------------- .nv.callgraph             --------------------------
	.section	.nv.callgraph,"",@"SHT_CUDA_CALLGRAPH"
	.align	4
	.sectionentsize	8
	.align		4
        /*0000*/ 	.word	0x00000000
	.align		4
        /*0004*/ 	.word	0xffffffff
	.align		4
        /*0008*/ 	.word	0x00000000
	.align		4
        /*000c*/ 	.word	0xfffffffe
	.align		4
        /*0010*/ 	.word	0x00000000
	.align		4
        /*0014*/ 	.word	0xfffffffd
	.align		4
        /*0018*/ 	.word	0x00000000
	.align		4
        /*001c*/ 	.word	0xfffffffc


//--------------------- .nv.constant4             --------------------------
	.section	.nv.constant4,"a",@progbits
	.align	8
	.align		8
.nv.constant4:
        /*0000*/ 	.dword	kerrors


//--------------------- .text._Z15MatrixMulKernelPdS_S_i --------------------------
	.section	.text._Z15MatrixMulKernelPdS_S_i,"ax",@progbits
	.align	128
        .global         _Z15MatrixMulKernelPdS_S_i
        .type           _Z15MatrixMulKernelPdS_S_i,@function
        .size           _Z15MatrixMulKernelPdS_S_i,(.L_x_16 - _Z15MatrixMulKernelPdS_S_i)
        .other          _Z15MatrixMulKernelPdS_S_i,@"STO_CUDA_ENTRY STV_DEFAULT"
_Z15MatrixMulKernelPdS_S_i:
.text._Z15MatrixMulKernelPdS_S_i:
[----:B------:R-:W-:Y:S01]  /*0000*/  LDC R1, c[0x0][0x37c] ;  /* 0x0000df00ff017b82 */ /* 0x000fe20000000800 */
[----:B------:R-:W0:Y:S01]  /*0010*/  S2R R5, SR_CTAID.Y ;  /* 0x0000000000057919 */ /* 0x000e220000002600 */
[----:B------:R-:W1:Y:S06]  /*0020*/  LDCU UR18, c[0x0][0x398] ;  /* 0x00007300ff1277ac */ /* 0x000e6c0008000800 */
[----:B------:R-:W2:Y:S01]  /*0030*/  LDC.64 R2, c[0x0][0x390] ;  /* 0x0000e400ff027b82 */ /* 0x000ea20000000a00 */
[----:B------:R-:W0:Y:S01]  /*0040*/  S2R R4, SR_TID.Y ;  /* 0x0000000000047919 */ /* 0x000e220000002200 */
[----:B------:R-:W3:Y:S01]  /*0050*/  LDCU.64 UR16, c[0x0][0x358] ;  /* 0x00006b00ff1077ac */ /* 0x000ee20008000a00 */
[----:B------:R-:W4:Y:S01]  /*0060*/  S2R R0, SR_CTAID.X ;  /* 0x0000000000007919 */ /* 0x000f220000002500 */
[----:B------:R-:W4:Y:S01]  /*0070*/  S2R R7, SR_TID.X ;  /* 0x0000000000077919 */ /* 0x000f220000002100 */
[----:B-1----:R-:W-:-:S06]  /*0080*/  UISETP.GE.AND UP0, UPT, UR18, 0x1, UPT ;  /* 0x000000011200788c */ /* 0x002fcc000bf06270 */
[----:B------:R-:W-:Y:S02]  /*0090*/  PLOP3.LUT P0, PT, PT, PT, UP0, 0x80, 0x8 ;  /* 0x000000000008781c */ /* 0x000fe40003f0f008 */
[----:B0-----:R-:W-:-:S05]  /*00a0*/  LEA R5, R5, R4, 0x5 ;  /* 0x0000000405057211 */ /* 0x001fca00078e28ff */
[----:B------:R-:W-:Y:S01]  /*00b0*/  IMAD R5, R5, UR18, RZ ;  /* 0x0000001205057c24 */ /* 0x000fe2000f8e02ff */
[----:B----4-:R-:W-:-:S05]  /*00c0*/  LEA R0, R0, R7, 0x5 ;  /* 0x0000000700007211 */ /* 0x010fca00078e28ff */
[----:B------:R-:W-:-:S04]  /*00d0*/  IMAD.IADD R7, R0, 0x1, R5 ;  /* 0x0000000100077824 */ /* 0x000fc800078e0205 */
[----:B--2---:R-:W-:-:S05]  /*00e0*/  IMAD.WIDE R2, R7, 0x8, R2 ;  /* 0x0000000807027825 */ /* 0x004fca00078e0202 */
[----:B---3--:R0:W-:Y:S01]  /*00f0*/  STG.E.64 desc[UR16][R2.64], RZ ;  /* 0x000000ff02007986 */ /* 0x0081e2000c101b10 */
[----:B------:R-:W-:Y:S05]  /*0100*/  @!P0 EXIT ;  /* 0x000000000000894d */ /* 0x000fea0003800000 */
[----:B------:R-:W-:Y:S01]  /*0110*/  UISETP.GE.U32.AND UP0, UPT, UR18, 0x8, UPT ;  /* 0x000000081200788c */ /* 0x000fe2000bf06070 */
[----:B------:R-:W-:Y:S01]  /*0120*/  CS2R R8, SRZ ;  /* 0x0000000000087805 */ /* 0x000fe2000001ff00 */
[----:B------:R-:W-:-:S07]  /*0130*/  UMOV UR4, URZ ;  /* 0x000000ff00047c82 */ /* 0x000fce0008000000 */
[----:B------:R-:W-:Y:S05]  /*0140*/  BRA.U !UP0, `(.L_x_0) ;  /* 0x0000000508207547 */ /* 0x000fea000b800000 */
[----:B------:R-:W1:Y:S01]  /*0150*/  LDCU.128 UR20, c[0x0][0x380] ;  /* 0x00007000ff1477ac */ /* 0x000e620008000c00 */
[----:B------:R-:W-:Y:S02]  /*0160*/  MOV R4, R0 ;  /* 0x0000000000047202 */ /* 0x000fe40000000f00 */
[----:B------:R-:W-:Y:S01]  /*0170*/  CS2R R8, SRZ ;  /* 0x0000000000087805 */ /* 0x000fe2000001ff00 */
[----:B------:R-:W-:-:S04]  /*0180*/  ULOP3.LUT UR4, UR18, 0x7ffffff8, URZ, 0xc0, !UPT ;  /* 0x7ffffff812047892 */ /* 0x000fc8000f8ec0ff */
[----:B------:R-:W-:Y:S01]  /*0190*/  UIADD3 UR5, UPT, UPT, -UR4, URZ, URZ ;  /* 0x000000ff04057290 */ /* 0x000fe2000fffe1ff */
[----:B-1----:R-:W-:Y:S01]  /*01a0*/  MOV R6, UR20 ;  /* 0x0000001400067c02 */ /* 0x002fe20008000f00 */
[----:B------:R-:W-:Y:S01]  /*01b0*/  IMAD.U32 R7, RZ, RZ, UR21 ;  /* 0x00000015ff077e24 */ /* 0x000fe2000f8e00ff */
[----:B------:R-:W-:Y:S02]  /*01c0*/  UIMAD.WIDE.U32 UR6, UR18, 0x18, UR22 ;  /* 0x00000018120678a5 */ /* 0x000fe4000f8e0016 */
[----:B------:R-:W-:Y:S01]  /*01d0*/  UIMAD.WIDE.U32 UR8, UR18, 0x20, UR22 ;  /* 0x00000020120878a5 */ /* 0x000fe2000f8e0016 */
[----:B------:R-:W-:Y:S01]  /*01e0*/  IMAD.WIDE.U32 R6, R5, 0x8, R6 ;  /* 0x0000000805067825 */ /* 0x000fe200078e0006 */
[----:B------:R-:W-:Y:S02]  /*01f0*/  UIMAD.WIDE.U32 UR10, UR18, 0x28, UR22 ;  /* 0x00000028120a78a5 */ /* 0x000fe4000f8e0016 */
[----:B------:R-:W-:Y:S01]  /*0200*/  UIMAD.WIDE.U32 UR12, UR18, 0x30, UR22 ;  /* 0x00000030120c78a5 */ /* 0x000fe2000f8e0016 */
[----:B------:R-:W-:Y:S01]  /*0210*/  IADD3 R16, P0, PT, R6, 0x20, RZ ;  /* 0x0000002006107810 */ /* 0x000fe20007f1e0ff */
[----:B------:R-:W-:-:S03]  /*0220*/  UIMAD.WIDE.U32 UR14, UR18, 0x38, UR22 ;  /* 0x00000038120e78a5 */ /* 0x000fc6000f8e0016 */
[----:B------:R-:W-:-:S09]  /*0230*/  IADD3.X R17, PT, PT, RZ, R7, RZ, P0, !PT ;  /* 0x00000007ff117210 */ /* 0x000fd200007fe4ff */
.L_x_1:
[----:B------:R-:W-:Y:S01]  /*0240*/  IMAD.MOV.U32 R11, RZ, RZ, 0x8 ;  /* 0x00000008ff0b7424 */ /* 0x000fe200078e00ff */
[----:B------:R-:W-:Y:S02]  /*0250*/  MOV R6, R16 ;  /* 0x0000001000067202 */ /* 0x000fe40000000f00 */
[----:B------:R-:W-:Y:S01]  /*0260*/  MOV R7, R17 ;  /* 0x0000001100077202 */ /* 0x000fe20000000f00 */
[----:B------:R-:W-:-:S04]  /*0270*/  IMAD.WIDE R10, R4, R11, UR22 ;  /* 0x00000016040a7e25 */ /* 0x000fc8000f8e020b */
[----:B------:R-:W2:Y:S04]  /*0280*/  LDG.E.64 R12, desc[UR16][R6.64+-0x20] ;  /* 0xffffe010060c7981 */ /* 0x000ea8000c1e1b00 */
[----:B-1----:R-:W2:Y:S01]  /*0290*/  LDG.E.64 R14, desc[UR16][R10.64] ;  /* 0x000000100a0e7981 */ /* 0x002ea2000c1e1b00 */
[----:B------:R-:W-:Y:S01]  /*02a0*/  IMAD.U32 R17, RZ, RZ, UR18 ;  /* 0x00000012ff117e24 */ /* 0x000fe2000f8e00ff */
[----:B--2---:R-:W-:-:S03]  /*02b0*/  DFMA R14, R12, R14, R8 ;  /* 0x0000000e0c0e722b */ /* 0x004fc60000000008 */
[----:B------:R-:W-:-:S04]  /*02c0*/  IMAD.WIDE.U32 R8, R17, 0x8, R10 ;  /* 0x0000000811087825 */ /* 0x000fc800078e000a */
[----:B------:R1:W-:Y:S04]  /*02d0*/  STG.E.64 desc[UR16][R2.64], R14 ;  /* 0x0000000e02007986 */ /* 0x0003e8000c101b10 */
[----:B------:R-:W2:Y:S04]  /*02e0*/  LDG.E.64 R8, desc[UR16][R8.64] ;  /* 0x0000001008087981 */ /* 0x000ea8000c1e1b00 */
[----:B------:R-:W2:Y:S01]  /*02f0*/  LDG.E.64 R12, desc[UR16][R6.64+-0x18] ;  /* 0xffffe810060c7981 */ /* 0x000ea2000c1e1b00 */
[----:B------:R-:W-:Y:S01]  /*0300*/  UIMAD.WIDE.U32 UR20, UR18, 0x10, UR22 ;  /* 0x00000010121478a5 */ /* 0x000fe2000f8e0016 */
[----:B------:R-:W-:Y:S01]  /*0310*/  MOV R19, 0x8 ;  /* 0x0000000800137802 */ /* 0x000fe20000000f00 */
[----:B--2---:R-:W-:-:S04]  /*0320*/  DFMA R16, R12, R8, R14 ;  /* 0x000000080c10722b */ /* 0x004fc8000000000e */
[----:B------:R-:W-:-:S03]  /*0330*/  IMAD.WIDE R12, R4, R19, UR20 ;  /* 0x00000014040c7e25 */ /* 0x000fc6000f8e0213 */
[----:B------:R2:W-:Y:S04]  /*0340*/  STG.E.64 desc[UR16][R2.64], R16 ;  /* 0x0000001002007986 */ /* 0x0005e8000c101b10 */
[----:B------:R-:W3:Y:S04]  /*0350*/  LDG.E.64 R12, desc[UR16][R12.64] ;  /* 0x000000100c0c7981 */ /* 0x000ee8000c1e1b00 */
[----:B------:R-:W3:Y:S01]  /*0360*/  LDG.E.64 R10, desc[UR16][R6.64+-0x10] ;  /* 0xfffff010060a7981 */ /* 0x000ee2000c1e1b00 */
[----:B------:R-:W-:-:S05]  /*0370*/  MOV R21, 0x8 ;  /* 0x0000000800157802 */ /* 0x000fca0000000f00 */
[----:B------:R-:W-:Y:S01]  /*0380*/  IMAD.WIDE R20, R4, R21, UR6 ;  /* 0x0000000604147e25 */ /* 0x000fe2000f8e0215 */
[----:B---3--:R-:W-:-:S07]  /*0390*/  DFMA R10, R10, R12, R16 ;  /* 0x0000000c0a0a722b */ /* 0x008fce0000000010 */
[----:B------:R3:W-:Y:S04]  /*03a0*/  STG.E.64 desc[UR16][R2.64], R10 ;  /* 0x0000000a02007986 */ /* 0x0007e8000c101b10 */
[----:B-1----:R-:W4:Y:S04]  /*03b0*/  LDG.E.64 R14, desc[UR16][R20.64] ;  /* 0x00000010140e7981 */ /* 0x002f28000c1e1b00 */
[----:B------:R-:W4:Y:S01]  /*03c0*/  LDG.E.64 R8, desc[UR16][R6.64+-0x8] ;  /* 0xfffff81006087981 */ /* 0x000f22000c1e1b00 */
[----:B------:R-:W-:Y:S01]  /*03d0*/  IMAD.WIDE R18, R4, R19, UR8 ;  /* 0x0000000804127e25 */ /* 0x000fe2000f8e0213 */
[----:B----4-:R-:W-:-:S07]  /*03e0*/  DFMA R14, R8, R14, R10 ;  /* 0x0000000e080e722b */ /* 0x010fce000000000a */
[----:B------:R1:W-:Y:S04]  /*03f0*/  STG.E.64 desc[UR16][R2.64], R14 ;  /* 0x0000000e02007986 */ /* 0x0003e8000c101b10 */
[----:B------:R-:W4:Y:S04]  /*0400*/  LDG.E.64 R12, desc[UR16][R18.64] ;  /* 0x00000010120c7981 */ /* 0x000f28000c1e1b00 */
[----:B------:R-:W4:Y:S01]  /*0410*/  LDG.E.64 R8, desc[UR16][R6.64] ;  /* 0x0000001006087981 */ /* 0x000f22000c1e1b00 */
[----:B--2---:R-:W-:Y:S01]  /*0420*/  IMAD.MOV.U32 R17, RZ, RZ, 0x8 ;  /* 0x00000008ff117424 */ /* 0x004fe200078e00ff */
[----:B----4-:R-:W-:-:S03]  /*0430*/  DFMA R12, R8, R12, R14 ;  /* 0x0000000c080c722b */ /* 0x010fc6000000000e */
[----:B------:R-:W-:-:S04]  /*0440*/  IMAD.WIDE R8, R4, R17, UR10 ;  /* 0x0000000a04087e25 */ /* 0x000fc8000f8e0211 */
[----:B------:R2:W-:Y:S04]  /*0450*/  STG.E.64 desc[UR16][R2.64], R12 ;  /* 0x0000000c02007986 */ /* 0x0005e8000c101b10 */
[----:B------:R-:W4:Y:S04]  /*0460*/  LDG.E.64 R8, desc[UR16][R8.64] ;  /* 0x0000001008087981 */ /* 0x000f28000c1e1b00 */
[----:B---3--:R-:W4:Y:S01]  /*0470*/  LDG.E.64 R10, desc[UR16][R6.64+0x8] ;  /* 0x00000810060a7981 */ /* 0x008f22000c1e1b00 */
[----:B------:R-:W-:Y:S01]  /*0480*/  MOV R21, 0x8 ;  /* 0x0000000800157802 */ /* 0x000fe20000000f00 */
[----:B----4-:R-:W-:-:S04]  /*0490*/  DFMA R16, R10, R8, R12 ;  /* 0x000000080a10722b */ /* 0x010fc8000000000c */
[----:B------:R-:W-:-:S03]  /*04a0*/  IMAD.WIDE R10, R4, R21, UR12 ;  /* 0x0000000c040a7e25 */ /* 0x000fc6000f8e0215 */
[----:B------:R3:W-:Y:S04]  /*04b0*/  STG.E.64 desc[UR16][R2.64], R16 ;  /* 0x0000001002007986 */ /* 0x0007e8000c101b10 */
[----:B------:R-:W4:Y:S04]  /*04c0*/  LDG.E.64 R10, desc[UR16][R10.64] ;  /* 0x000000100a0a7981 */ /* 0x000f28000c1e1b00 */
[----:B-1----:R-:W4:Y:S01]  /*04d0*/  LDG.E.64 R14, desc[UR16][R6.64+0x10] ;  /* 0x00001010060e7981 */ /* 0x002f22000c1e1b00 */
[----:B------:R-:W-:-:S05]  /*04e0*/  MOV R19, 0x8 ;  /* 0x0000000800137802 */ /* 0x000fca0000000f00 */
[----:B--2---:R-:W-:Y:S01]  /*04f0*/  IMAD.WIDE R12, R4, R19, UR14 ;  /* 0x0000000e040c7e25 */ /* 0x004fe2000f8e0213 */
[----:B----4-:R-:W-:-:S07]  /*0500*/  DFMA R14, R14, R10, R16 ;  /* 0x0000000a0e0e722b */ /* 0x010fce0000000010 */
[----:B------:R1:W-:Y:S04]  /*0510*/  STG.E.64 desc[UR16][R2.64], R14 ;  /* 0x0000000e02007986 */ /* 0x0003e8000c101b10 */
[----:B------:R-:W2:Y:S04]  /*0520*/  LDG.E.64 R12, desc[UR16][R12.64] ;  /* 0x000000100c0c7981 */ /* 0x000ea8000c1e1b00 */
[----:B------:R-:W2:Y:S01]  /*0530*/  LDG.E.64 R8, desc[UR16][R6.64+0x18] ;  /* 0x0000181006087981 */ /* 0x000ea2000c1e1b00 */
[----:B------:R-:W-:Y:S01]  /*0540*/  UIADD3 UR5, UPT, UPT, UR5, 0x8, URZ ;  /* 0x0000000805057890 */ /* 0x000fe2000fffe0ff */
[----:B------:R-:W-:Y:S01]  /*0550*/  IMAD.U32 R11, RZ, RZ, UR18 ;  /* 0x00000012ff0b7e24 */ /* 0x000fe2000f8e00ff */
[----:B---3--:R-:W-:-:S02]  /*0560*/  IADD3 R16, P0, PT, R6, 0x40, RZ ;  /* 0x0000004006107810 */ /* 0x008fc40007f1e0ff */
[----:B------:R-:W-:Y:S02]  /*0570*/  UISETP.NE.AND UP0, UPT, UR5, URZ, UPT ;  /* 0x000000ff0500728c */ /* 0x000fe4000bf05270 */
[----:B------:R-:W-:Y:S02]  /*0580*/  LEA R4, R11, R4, 0x3 ;  /* 0x000000040b047211 */ /* 0x000fe400078e18ff */
[----:B------:R-:W-:Y:S01]  /*0590*/  IADD3.X R17, PT, PT, RZ, R7, RZ, P0, !PT ;  /* 0x00000007ff117210 */ /* 0x000fe200007fe4ff */
[----:B--2---:R-:W-:-:S07]  /*05a0*/  DFMA R8, R8, R12, R14 ;  /* 0x0000000c0808722b */ /* 0x004fce000000000e */
[----:B------:R1:W-:Y:S01]  /*05b0*/  STG.E.64 desc[UR16][R2.64], R8 ;  /* 0x0000000802007986 */ /* 0x0003e2000c101b10 */
[----:B------:R-:W-:Y:S05]  /*05c0*/  BRA.U UP0, `(.L_x_1) ;  /* 0xfffffffd001c7547 */ /* 0x000fea000b83ffff */
.L_x_0:
[----:B------:R-:W-:-:S06]  /*05d0*/  ULOP3.LUT UR5, UR18, 0x7, URZ, 0xc0, !UPT ;  /* 0x0000000712057892 */ /* 0x000fcc000f8ec0ff */
[----:B------:R-:W-:-:S13]  /*05e0*/  ISETP.NE.AND P0, PT, RZ, UR5, PT ;  /* 0x00000005ff007c0c */ /* 0x000fda000bf05270 */
[----:B------:R-:W-:Y:S05]  /*05f0*/  @!P0 EXIT ;  /* 0x000000000000894d */ /* 0x000fea0003800000 */
[----:B------:R-:W-:Y:S02]  /*0600*/  UISETP.GE.U32.AND UP0, UPT, UR5, 0x4, UPT ;  /* 0x000000040500788c */ /* 0x000fe4000bf06070 */
[----:B------:R-:W-:-:S07]  /*0610*/  ULOP3.LUT UR5, UR18, 0x3, URZ, 0xc0, !UPT ;  /* 0x0000000312057892 */ /* 0x000fce000f8ec0ff */
[----:B------:R-:W-:Y:S05]  /*0620*/  BRA.U !UP0, `(.L_x_2) ;  /* 0x00000001088c7547 */ /* 0x000fea000b800000 */
[----:B------:R-:W2:Y:S01]  /*0630*/  LDC.64 R10, c[0x0][0x380] ;  /* 0x0000e000ff0a7b82 */ /* 0x000ea20000000a00 */
[----:B-1----:R-:W-:Y:S01]  /*0640*/  IMAD.U32 R15, RZ, RZ, UR4 ;  /* 0x00000004ff0f7e24 */ /* 0x002fe2000f8e00ff */
[----:B------:R-:W-:Y:S01]  /*0650*/  IADD3 R7, PT, PT, R5, UR4, RZ ;  /* 0x0000000405077c10 */ /* 0x000fe2000fffe0ff */
[----:B------:R-:W1:Y:S02]  /*0660*/  LDCU.64 UR6, c[0x0][0x380] ;  /* 0x00007000ff0677ac */ /* 0x000e640008000a00 */
[----:B------:R-:W-:-:S03]  /*0670*/  IMAD R15, R15, UR18, R0 ;  /* 0x000000120f0f7c24 */ /* 0x000fc6000f8e0200 */
[----:B------:R-:W3:Y:S01]  /*0680*/  LDC.64 R12, c[0x0][0x388] ;  /* 0x0000e200ff0c7b82 */ /* 0x000ee20000000a00 */
[----:B--2---:R-:W-:-:S06]  /*0690*/  IMAD.WIDE.U32 R10, R7, 0x8, R10 ;  /* 0x00000008070a7825 */ /* 0x004fcc00078e000a */
[----:B------:R-:W2:Y:S01]  /*06a0*/  LDG.E.64 R10, desc[UR16][R10.64] ;  /* 0x000000100a0a7981 */ /* 0x000ea2000c1e1b00 */
[----:B---3--:R-:W-:-:S05]  /*06b0*/  IMAD.WIDE R12, R15, 0x8, R12 ;  /* 0x000000080f0c7825 */ /* 0x008fca00078e020c */
[----:B------:R-:W2:Y:S01]  /*06c0*/  LDG.E.64 R14, desc[UR16][R12.64] ;  /* 0x000000100c0e7981 */ /* 0x000ea2000c1e1b00 */
[----:B------:R-:W-:Y:S01]  /*06d0*/  IADD3 R4, P0, PT, R5, UR4, RZ ;  /* 0x0000000405047c10 */ /* 0x000fe2000ff1e0ff */
[----:B------:R-:W-:-:S03]  /*06e0*/  IMAD.U32 R17, RZ, RZ, UR18 ;  /* 0x00000012ff117e24 */ /* 0x000fc6000f8e00ff */
[----:B------:R-:W-:Y:S02]  /*06f0*/  IADD3.X R7, PT, PT, RZ, RZ, RZ, P0, !PT ;  /* 0x000000ffff077210 */ /* 0x000fe400007fe4ff */
[----:B-1----:R-:W-:Y:S01]  /*0700*/  LEA R6, P0, R4, UR6, 0x3 ;  /* 0x0000000604067c11 */ /* 0x002fe2000f8018ff */
[----:B------:R-:W-:-:S03]  /*0710*/  IMAD.WIDE.U32 R16, R17, 0x8, R12 ;  /* 0x0000000811107825 */ /* 0x000fc600078e000c */
[----:B------:R-:W-:Y:S01]  /*0720*/  LEA.HI.X R7, R4, UR7, R7, 0x3, P0 ;  /* 0x0000000704077c11 */ /* 0x000fe200080f1c07 */
[----:B--2---:R-:W-:-:S07]  /*0730*/  DFMA R14, R10, R14, R8 ;  /* 0x0000000e0a0e722b */ /* 0x004fce0000000008 */
[----:B------:R1:W-:Y:S04]  /*0740*/  STG.E.64 desc[UR16][R2.64], R14 ;  /* 0x0000000e02007986 */ /* 0x0003e8000c101b10 */
[----:B------:R-:W2:Y:S04]  /*0750*/  LDG.E.64 R10, desc[UR16][R16.64] ;  /* 0x00000010100a7981 */ /* 0x000ea8000c1e1b00 */
[----:B------:R-:W2:Y:S01]  /*0760*/  LDG.E.64 R8, desc[UR16][R6.64+0x8] ;  /* 0x0000081006087981 */ /* 0x000ea2000c1e1b00 */
[----:B------:R-:W-:-:S05]  /*0770*/  MOV R13, UR18 ;  /* 0x00000012000d7c02 */ /* 0x000fca0008000f00 */
[----:B------:R-:W-:Y:S01]  /*0780*/  IMAD.WIDE.U32 R12, R13, 0x8, R16 ;  /* 0x000000080d0c7825 */ /* 0x000fe200078e0010 */
[----:B--2---:R-:W-:-:S07]  /*0790*/  DFMA R10, R8, R10, R14 ;  /* 0x0000000a080a722b */ /* 0x004fce000000000e */
[----:B------:R2:W-:Y:S04]  /*07a0*/  STG.E.64 desc[UR16][R2.64], R10 ;  /* 0x0000000a02007986 */ /* 0x0005e8000c101b10 */
[----:B------:R-:W3:Y:S04]  /*07b0*/  LDG.E.64 R8, desc[UR16][R6.64+0x10] ;  /* 0x0000101006087981 */ /* 0x000ee8000c1e1b00 */
[----:B------:R-:W3:Y:S01]  /*07c0*/  LDG.E.64 R18, desc[UR16][R12.64] ;  /* 0x000000100c127981 */ /* 0x000ee2000c1e1b00 */
[----:B------:R-:W-:-:S05]  /*07d0*/  MOV R21, UR18 ;  /* 0x0000001200157c02 */ /* 0x000fca0008000f00 */
[----:B-1----:R-:W-:Y:S01]  /*07e0*/  IMAD.WIDE.U32 R14, R21, 0x8, R12 ;  /* 0x00000008150e7825 */ /* 0x002fe200078e000c */
[----:B---3--:R-:W-:-:S07]  /*07f0*/  DFMA R18, R8, R18, R10 ;  /* 0x000000120812722b */ /* 0x008fce000000000a */
[----:B------:R2:W-:Y:S04]  /*0800*/  STG.E.64 desc[UR16][R2.64], R18 ;  /* 0x0000001202007986 */ /* 0x0005e8000c101b10 */
[----:B------:R-:W3:Y:S04]  /*0810*/  LDG.E.64 R8, desc[UR16][R6.64+0x18] ;  /* 0x0000181006087981 */ /* 0x000ee8000c1e1b00 */
[----:B------:R-:W3:Y:S01]  /*0820*/  LDG.E.64 R14, desc[UR16][R14.64] ;  /* 0x000000100e0e7981 */ /* 0x000ee2000c1e1b00 */
[----:B------:R-:W-:Y:S01]  /*0830*/  UIADD3 UR4, UPT, UPT, UR4, 0x4, URZ ;  /* 0x0000000404047890 */ /* 0x000fe2000fffe0ff */
[----:B---3--:R-:W-:-:S07]  /*0840*/  DFMA R8, R8, R14, R18 ;  /* 0x0000000e0808722b */ /* 0x008fce0000000012 */
[----:B------:R2:W-:Y:S04]  /*0850*/  STG.E.64 desc[UR16][R2.64], R8 ;  /* 0x0000000802007986 */ /* 0x0005e8000c101b10 */
.L_x_2:
[----:B------:R-:W-:-:S13]  /*0860*/  ISETP.NE.AND P0, PT, RZ, UR5, PT ;  /* 0x00000005ff007c0c */ /* 0x000fda000bf05270 */
[----:B------:R-:W-:Y:S05]  /*0870*/  @!P0 EXIT ;  /* 0x000000000000894d */ /* 0x000fea0003800000 */
[----:B------:R-:W-:-:S09]  /*0880*/  UISETP.NE.AND UP0, UPT, UR5, 0x1, UPT ;  /* 0x000000010500788c */ /* 0x000fd2000bf05270 */
[----:B------:R-:W-:Y:S05]  /*0890*/  BRA.U !UP0, `(.L_x_3) ;  /* 0x00000001085c7547 */ /* 0x000fea000b800000 */
[----:B------:R-:W3:Y:S01]  /*08a0*/  LDC.64 R6, c[0x0][0x380] ;  /* 0x0000e000ff067b82 */ /* 0x000ee20000000a00 */
[----:B-1----:R-:W-:Y:S01]  /*08b0*/  IMAD.U32 R15, RZ, RZ, UR4 ;  /* 0x00000004ff0f7e24 */ /* 0x002fe2000f8e00ff */
[----:B------:R-:W-:Y:S01]  /*08c0*/  IADD3 R13, PT, PT, R5, UR4, RZ ;  /* 0x00000004050d7c10 */ /* 0x000fe2000fffe0ff */
[----:B------:R-:W1:Y:S02]  /*08d0*/  LDCU.64 UR6, c[0x0][0x380] ;  /* 0x00007000ff0677ac */ /* 0x000e640008000a00 */
[----:B------:R-:W-:-:S03]  /*08e0*/  IMAD R15, R15, UR18, R0 ;  /* 0x000000120f0f7c24 */ /* 0x000fc6000f8e0200 */
[----:B--2---:R-:W2:Y:S01]  /*08f0*/  LDC.64 R10, c[0x0][0x388] ;  /* 0x0000e200ff0a7b82 */ /* 0x004ea20000000a00 */
[----:B---3--:R-:W-:-:S05]  /*0900*/  IMAD.WIDE.U32 R12, R13, 0x8, R6 ;  /* 0x000000080d0c7825 */ /* 0x008fca00078e0006 */
[----:B------:R-:W3:Y:S01]  /*0910*/  LDG.E.64 R6, desc[UR16][R12.64] ;  /* 0x000000100c067981 */ /* 0x000ee2000c1e1b00 */
[----:B--2---:R-:W-:-:S05]  /*0920*/  IMAD.WIDE R14, R15, 0x8, R10 ;  /* 0x000000080f0e7825 */ /* 0x004fca00078e020a */
[----:B------:R-:W3:Y:S01]  /*0930*/  LDG.E.64 R10, desc[UR16][R14.64] ;  /* 0x000000100e0a7981 */ /* 0x000ee2000c1e1b00 */
[----:B------:R-:W-:Y:S01]  /*0940*/  IADD3 R4, P0, PT, R5, UR4, RZ ;  /* 0x0000000405047c10 */ /* 0x000fe2000ff1e0ff */
[----:B------:R-:W-:-:S03]  /*0950*/  IMAD.U32 R19, RZ, RZ, UR18 ;  /* 0x00000012ff137e24 */ /* 0x000fc6000f8e00ff */
[----:B------:R-:W-:Y:S02]  /*0960*/  IADD3.X R17, PT, PT, RZ, RZ, RZ, P0, !PT ;  /* 0x000000ffff117210 */ /* 0x000fe400007fe4ff */
[----:B-1----:R-:W-:-:S04]  /*0970*/  LEA R16, P0, R4, UR6, 0x3 ;  /* 0x0000000604107c11 */ /* 0x002fc8000f8018ff */
[----:B------:R-:W-:Y:S01]  /*0980*/  LEA.HI.X R17, R4, UR7, R17, 0x3, P0 ;  /* 0x0000000704117c11 */ /* 0x000fe200080f1c11 */
[----:B---3--:R-:W-:Y:S01]  /*0990*/  DFMA R6, R6, R10, R8 ;  /* 0x0000000a0606722b */ /* 0x008fe20000000008 */
[----:B------:R-:W-:-:S06]  /*09a0*/  IMAD.WIDE.U32 R10, R19, 0x8, R14 ;  /* 0x00000008130a7825 */ /* 0x000fcc00078e000e */
[----:B------:R3:W-:Y:S04]  /*09b0*/  STG.E.64 desc[UR16][R2.64], R6 ;  /* 0x0000000602007986 */ /* 0x0007e8000c101b10 */
[----:B------:R-:W2:Y:S04]  /*09c0*/  LDG.E.64 R8, desc[UR16][R16.64+0x8] ;  /* 0x0000081010087981 */ /* 0x000ea8000c1e1b00 */
[----:B------:R-:W2:Y:S01]  /*09d0*/  LDG.E.64 R10, desc[UR16][R10.64] ;  /* 0x000000100a0a7981 */ /* 0x000ea2000c1e1b00 */
[----:B------:R-:W-:Y:S01]  /*09e0*/  UIADD3 UR4, UPT, UPT, UR4, 0x2, URZ ;  /* 0x0000000204047890 */ /* 0x000fe2000fffe0ff */
[----:B--2---:R-:W-:-:S07]  /*09f0*/  DFMA R8, R8, R10, R6 ;  /* 0x0000000a0808722b */ /* 0x004fce0000000006 */
[----:B------:R3:W-:Y:S04]  /*0a00*/  STG.E.64 desc[UR16][R2.64], R8 ;  /* 0x0000000802007986 */ /* 0x0007e8000c101b10 */
.L_x_3:
[----:B------:R-:W-:-:S04]  /*0a10*/  ULOP3.LUT UR5, UR18, 0x1, URZ, 0xc0, !UPT ;  /* 0x0000000112057892 */ /* 0x000fc8000f8ec0ff */
[----:B------:R-:W-:-:S06]  /*0a20*/  UISETP.NE.U32.AND UP0, UPT, UR5, 0x1, UPT ;  /* 0x000000010500788c */ /* 0x000fcc000bf05070 */
[----:B------:R-:W-:-:S13]  /*0a30*/  PLOP3.LUT P0, PT, PT, PT, UP0, 0x80, 0x8 ;  /* 0x000000000008781c */ /* 0x000fda0003f0f008 */
[----:B------:R-:W-:Y:S05]  /*0a40*/  @P0 EXIT ;  /* 0x000000000000094d */ /* 0x000fea0003800000 */
[----:B---3--:R-:W3:Y:S01]  /*0a50*/  LDC.64 R6, c[0x0][0x380] ;  /* 0x0000e000ff067b82 */ /* 0x008ee20000000a00 */
[----:B------:R-:W-:Y:S02]  /*0a60*/  MOV R13, UR4 ;  /* 0x00000004000d7c02 */ /* 0x000fe40008000f00 */
[----:B------:R-:W-:-:S03]  /*0a70*/  IADD3 R5, PT, PT, R5, UR4, RZ ;  /* 0x0000000405057c10 */ /* 0x000fc6000fffe0ff */
[----:B------:R-:W-:Y:S02]  /*0a80*/  IMAD R13, R13, UR18, R0 ;  /* 0x000000120d0d7c24 */ /* 0x000fe4000f8e0200 */
[----:B--2---:R-:W2:Y:S01]  /*0a90*/  LDC.64 R10, c[0x0][0x388] ;  /* 0x0000e200ff0a7b82 */ /* 0x004ea20000000a00 */
[----:B---3--:R-:W-:-:S06]  /*0aa0*/  IMAD.WIDE.U32 R4, R5, 0x8, R6 ;  /* 0x0000000805047825 */ /* 0x008fcc00078e0006 */
[----:B------:R-:W1:Y:S01]  /*0ab0*/  LDG.E.64 R4, desc[UR16][R4.64] ;  /* 0x0000001004047981 */ /* 0x000e62000c1e1b00 */
[----:B--2---:R-:W-:-:S06]  /*0ac0*/  IMAD.WIDE R6, R13, 0x8, R10 ;  /* 0x000000080d067825 */ /* 0x004fcc00078e020a */
[----:B------:R-:W1:Y:S02]  /*0ad0*/  LDG.E.64 R6, desc[UR16][R6.64] ;  /* 0x0000001006067981 */ /* 0x000e64000c1e1b00 */
[----:B-1----:R-:W-:-:S07]  /*0ae0*/  DFMA R8, R4, R6, R8 ;  /* 0x000000060408722b */ /* 0x002fce0000000008 */
[----:B------:R-:W-:Y:S01]  /*0af0*/  STG.E.64 desc[UR16][R2.64], R8 ;  /* 0x0000000802007986 */ /* 0x000fe2000c101b10 */
[----:B------:R-:W-:Y:S05]  /*0b00*/  EXIT ;  /* 0x000000000000794d */ /* 0x000fea0003800000 */
.L_x_4:
[----:B------:R-:W-:-:S00]  /*0b10*/  BRA `(.L_x_4) ;  /* 0xfffffffc00fc7947 */ /* 0x000fc0000383ffff */
[----:B------:R-:W-:-:S00]  /*0b20*/  NOP ;  /* 0x0000000000007918 */ /* 0x000fc00000000000 */
        /* <DEDUP_REMOVED lines=13> */
.L_x_16:


//--------------------- .text._Z13GoldChkKernelPdS_i --------------------------
	.section	.text._Z13GoldChkKernelPdS_i,"ax",@progbits
	.align	128
        .global         _Z13GoldChkKernelPdS_i
        .type           _Z13GoldChkKernelPdS_i,@function
        .size           _Z13GoldChkKernelPdS_i,(.L_x_15 - _Z13GoldChkKernelPdS_i)
        .other          _Z13GoldChkKernelPdS_i,@"STO_CUDA_ENTRY STV_DEFAULT"
_Z13GoldChkKernelPdS_i:
.text._Z13GoldChkKernelPdS_i:
[----:B------:R-:W-:Y:S01]  /*0000*/  LDC R1, c[0x0][0x37c] ;  /* 0x0000df00ff017b82 */ /* 0x000fe20000000800 */
[----:B------:R-:W0:Y:S07]  /*0010*/  S2R R0, SR_CTAID.X ;  /* 0x0000000000007919 */ /* 0x000e2e0000002500 */
[----:B------:R-:W1:Y:S01]  /*0020*/  LDC.64 R4, c[0x0][0x380] ;  /* 0x0000e000ff047b82 */ /* 0x000e620000000a00 */
[----:B------:R-:W2:Y:S01]  /*0030*/  LDCU UR6, c[0x0][0x390] ;  /* 0x00007200ff0677ac */ /* 0x000ea20008000800 */
[----:B------:R-:W0:Y:S01]  /*0040*/  S2R R3, SR_TID.X ;  /* 0x0000000000037919 */ /* 0x000e220000002100 */
[----:B------:R-:W3:Y:S01]  /*0050*/  LDCU.64 UR4, c[0x0][0x358] ;  /* 0x00006b00ff0477ac */ /* 0x000ee20008000a00 */
[----:B------:R-:W4:Y:S04]  /*0060*/  S2R R2, SR_CTAID.Y ;  /* 0x0000000000027919 */ /* 0x000f280000002600 */
[----:B------:R-:W5:Y:S01]  /*0070*/  LDC.64 R8, c[0x0][0x388] ;  /* 0x0000e200ff087b82 */ /* 0x000f620000000a00 */
[----:B------:R-:W4:Y:S01]  /*0080*/  S2R R7, SR_TID.Y ;  /* 0x0000000000077919 */ /* 0x000f220000002200 */
[----:B0-----:R-:W-:-:S02]  /*0090*/  IMAD R0, R0, 0x20, R3 ;  /* 0x0000002000007824 */ /* 0x001fc400078e0203 */
[----:B----4-:R-:W-:-:S04]  /*00a0*/  IMAD R3, R2, 0x20, R7 ;  /* 0x0000002002037824 */ /* 0x010fc800078e0207 */
[----:B--2---:R-:W-:-:S04]  /*00b0*/  IMAD R3, R3, UR6, R0 ;  /* 0x0000000603037c24 */ /* 0x004fc8000f8e0200 */
[----:B-1----:R-:W-:-:S06]  /*00c0*/  IMAD.WIDE R4, R3, 0x8, R4 ;  /* 0x0000000803047825 */ /* 0x002fcc00078e0204 */
[----:B---3--:R-:W2:Y:S01]  /*00d0*/  LDG.E.64 R4, desc[UR4][R4.64] ;  /* 0x0000000404047981 */ /* 0x008ea2000c1e1b00 */
[----:B-----5:R-:W-:-:S06]  /*00e0*/  IMAD.WIDE R8, R3, 0x8, R8 ;  /* 0x0000000803087825 */ /* 0x020fcc00078e0208 */
[----:B------:R-:W3:Y:S01]  /*00f0*/  LDG.E.64 R8, desc[UR4][R8.64] ;  /* 0x0000000408087981 */ /* 0x000ee2000c1e1b00 */
[----:B------:R-:W-:Y:S01]  /*0100*/  IMAD.MOV.U32 R2, RZ, RZ, 0x1 ;  /* 0x00000001ff027424 */ /* 0x000fe200078e00ff */
[----:B------:R-:W-:Y:S01]  /*0110*/  BSSY.RECONVERGENT B0, `(.L_x_5) ;  /* 0x0000017000007945 */ /* 0x000fe20003800200 */
[----:B--2---:R-:W0:Y:S04]  /*0120*/  MUFU.RCP64H R3, R5 ;  /* 0x0000000500037308 */ /* 0x004e280000001800 */
[----:B0-----:R-:W-:-:S08]  /*0130*/  DFMA R6, -R4, R2, 1 ;  /* 0x3ff000000406742b */ /* 0x001fd00000000102 */
[----:B------:R-:W-:-:S08]  /*0140*/  DFMA R6, R6, R6, R6 ;  /* 0x000000060606722b */ /* 0x000fd00000000006 */
[----:B------:R-:W-:Y:S02]  /*0150*/  DFMA R2, R2, R6, R2 ;  /* 0x000000060202722b */ /* 0x000fe40000000002 */
[----:B---3--:R-:W-:-:S06]  /*0160*/  DADD R6, R4, -R8 ;  /* 0x0000000004067229 */ /* 0x008fcc0000000808 */
[----:B------:R-:W-:-:S04]  /*0170*/  DFMA R10, -R4, R2, 1 ;  /* 0x3ff00000040a742b */ /* 0x000fc80000000102 */
[----:B------:R-:W-:-:S04]  /*0180*/  FSETP.GEU.AND P1, PT, |R7|, 6.5827683646048100446e-37, PT ;  /* 0x036000000700780b */ /* 0x000fc80003f2e200 */
[----:B------:R-:W-:-:S08]  /*0190*/  DFMA R2, R2, R10, R2 ;  /* 0x0000000a0202722b */ /* 0x000fd00000000002 */
[----:B------:R-:W-:-:S08]  /*01a0*/  DMUL R10, R6, R2 ;  /* 0x00000002060a7228 */ /* 0x000fd00000000000 */
[----:B------:R-:W-:-:S08]  /*01b0*/  DFMA R12, -R4, R10, R6 ;  /* 0x0000000a040c722b */ /* 0x000fd00000000106 */
[----:B------:R-:W-:-:S10]  /*01c0*/  DFMA R2, R2, R12, R10 ;  /* 0x0000000c0202722b */ /* 0x000fd4000000000a */
[----:B------:R-:W-:-:S05]  /*01d0*/  FFMA R0, RZ, R5, R3 ;  /* 0x00000005ff007223 */ /* 0x000fca0000000003 */
[----:B------:R-:W-:-:S13]  /*01e0*/  FSETP.GT.AND P0, PT, |R0|, 1.469367938527859385e-39, PT ;  /* 0x001000000000780b */ /* 0x000fda0003f04200 */
[----:B------:R-:W-:Y:S05]  /*01f0*/  @P0 BRA P1, `(.L_x_6) ;  /* 0x0000000000200947 */ /* 0x000fea0000800000 */
[----:B------:R-:W-:Y:S01]  /*0200*/  IMAD.MOV.U32 R10, RZ, RZ, R4 ;  /* 0x000000ffff0a7224 */ /* 0x000fe200078e0004 */
[----:B------:R-:W-:Y:S01]  /*0210*/  MOV R0, 0x260 ;  /* 0x0000026000007802 */ /* 0x000fe20000000f00 */
[----:B------:R-:W-:Y:S02]  /*0220*/  IMAD.MOV.U32 R11, RZ, RZ, R5 ;  /* 0x000000ffff0b7224 */ /* 0x000fe400078e0005 */
[----:B------:R-:W-:Y:S02]  /*0230*/  IMAD.MOV.U32 R12, RZ, RZ, R6 ;  /* 0x000000ffff0c7224 */ /* 0x000fe400078e0006 */
[----:B------:R-:W-:-:S07]  /*0240*/  IMAD.MOV.U32 R13, RZ, RZ, R7 ;  /* 0x000000ffff0d7224 */ /* 0x000fce00078e0007 */
[----:B------:R-:W-:Y:S05]  /*0250*/  CALL.REL.NOINC `($__internal_0_$__cuda_sm20_div_rn_f64_full) ;  /* 0x0000000000b87944 */ /* 0x000fea0003c00000 */
[----:B------:R-:W-:Y:S02]  /*0260*/  IMAD.MOV.U32 R2, RZ, RZ, R18 ;  /* 0x000000ffff027224 */ /* 0x000fe400078e0012 */
[----:B------:R-:W-:-:S07]  /*0270*/  IMAD.MOV.U32 R3, RZ, RZ, R19 ;  /* 0x000000ffff037224 */ /* 0x000fce00078e0013 */
.L_x_6:
[----:B------:R-:W-:Y:S05]  /*0280*/  BSYNC.RECONVERGENT B0 ;  /* 0x0000000000007941 */ /* 0x000fea0003800200 */
.L_x_5:
[----:B------:R-:W0:Y:S01]  /*0290*/  MUFU.RCP64H R5, R9 ;  /* 0x0000000900057308 */ /* 0x000e220000001800 */
[----:B------:R-:W-:Y:S01]  /*02a0*/  IMAD.MOV.U32 R4, RZ, RZ, 0x1 ;  /* 0x00000001ff047424 */ /* 0x000fe200078e00ff */
[----:B------:R-:W-:Y:S01]  /*02b0*/  FSETP.GEU.AND P1, PT, |R7|, 6.5827683646048100446e-37, PT ;  /* 0x036000000700780b */ /* 0x000fe20003f2e200 */
[----:B------:R-:W-:Y:S04]  /*02c0*/  BSSY.RECONVERGENT B0, `(.L_x_7) ;  /* 0x0000014000007945 */ /* 0x000fe80003800200 */
[----:B0-----:R-:W-:-:S08]  /*02d0*/  DFMA R10, -R8, R4, 1 ;  /* 0x3ff00000080a742b */ /* 0x001fd00000000104 */
[----:B------:R-:W-:-:S08]  /*02e0*/  DFMA R10, R10, R10, R10 ;  /* 0x0000000a0a0a722b */ /* 0x000fd0000000000a */
[----:B------:R-:W-:-:S08]  /*02f0*/  DFMA R10, R4, R10, R4 ;  /* 0x0000000a040a722b */ /* 0x000fd00000000004 */
[----:B------:R-:W-:-:S08]  /*0300*/  DFMA R4, -R8, R10, 1 ;  /* 0x3ff000000804742b */ /* 0x000fd0000000010a */
        /* <DEDUP_REMOVED lines=15> */
.L_x_8:
[----:B------:R-:W-:Y:S05]  /*0400*/  BSYNC.RECONVERGENT B0 ;  /* 0x0000000000007941 */ /* 0x000fea0003800200 */
.L_x_7:
[----:B------:R-:W-:Y:S01]  /*0410*/  DSETP.MAX.AND P0, P1, |R4|, |R2|, PT ;  /* 0x400000020400722a */ /* 0x000fe2000390f200 */
[----:B------:R-:W-:Y:S01]  /*0420*/  IMAD.MOV.U32 R0, RZ, RZ, R5 ;  /* 0x000000ffff007224 */ /* 0x000fe200078e0005 */
[----:B------:R-:W-:Y:S01]  /*0430*/  UMOV UR6, 0xd9d7bdbb ;  /* 0xd9d7bdbb00067882 */ /* 0x000fe20000000000 */
[----:B------:R-:W-:Y:S01]  /*0440*/  IMAD.MOV.U32 R7, RZ, RZ, R3 ;  /* 0x000000ffff077224 */ /* 0x000fe200078e0003 */
[----:B------:R-:W-:Y:S02]  /*0450*/  UMOV UR7, 0x3ddb7cdf ;  /* 0x3ddb7cdf00077882 */ /* 0x000fe40000000000 */
[----:B------:R-:W-:Y:S02]  /*0460*/  SEL R2, R4, R2, P0 ;  /* 0x0000000204027207 */ /* 0x000fe40000000000 */
[----:B------:R-:W-:-:S06]  /*0470*/  FSEL R9, |R0|, |R7|, P0 ;  /* 0x4000000700097208 */ /* 0x000fcc0000000200 */
[----:B------:R-:W-:-:S05]  /*0480*/  @P1 LOP3.LUT R9, R7, 0x80000, RZ, 0xfc, !PT ;  /* 0x0008000007091812 */ /* 0x000fca00078efcff */
[----:B------:R-:W-:-:S06]  /*0490*/  IMAD.MOV.U32 R3, RZ, RZ, R9 ;  /* 0x000000ffff037224 */ /* 0x000fcc00078e0009 */
[----:B------:R-:W-:-:S14]  /*04a0*/  DSETP.GT.AND P0, PT, R2, UR6, PT ;  /* 0x0000000602007e2a */ /* 0x000fdc000bf04000 */
[----:B------:R-:W-:Y:S05]  /*04b0*/  @!P0 EXIT ;  /* 0x000000000000894d */ /* 0x000fea0003800000 */
[----:B------:R-:W0:Y:S01]  /*04c0*/  S2R R0, SR_LANEID ;  /* 0x0000000000007919 */ /* 0x000e220000000000 */
[----:B------:R-:W1:Y:S01]  /*04d0*/  LDC.64 R2, c[0x4][RZ] ;  /* 0x01000000ff027b82 */ /* 0x000e620000000a00 */
[----:B------:R-:W-:Y:S02]  /*04e0*/  VOTEU.ANY UR6, UPT, PT ;  /* 0x0000000000067886 */ /* 0x000fe400038e0100 */
[----:B------:R-:W-:Y:S02]  /*04f0*/  UFLO.U32 UR7, UR6 ;  /* 0x00000006000772bd */ /* 0x000fe400080e0000 */
[----:B------:R-:W1:Y:S04]  /*0500*/  POPC R5, UR6 ;  /* 0x0000000600057d09 */ /* 0x000e680008000000 */
[----:B0-----:R-:W-:-:S13]  /*0510*/  ISETP.EQ.U32.AND P0, PT, R0, UR7, PT ;  /* 0x0000000700007c0c */ /* 0x001fda000bf02070 */
[----:B-1----:R-:W-:Y:S01]  /*0520*/  @P0 REDG.E.ADD.STRONG.GPU desc[UR4][R2.64], R5 ;  /* 0x000000050200098e */ /* 0x002fe2000c12e104 */
[----:B------:R-:W-:Y:S05]  /*0530*/  EXIT ;  /* 0x000000000000794d */ /* 0x000fea0003800000 */
        .weak           $__internal_0_$__cuda_sm20_div_rn_f64_full
        .type           $__internal_0_$__cuda_sm20_div_rn_f64_full,@function
        .size           $__internal_0_$__cuda_sm20_div_rn_f64_full,(.L_x_15 - $__internal_0_$__cuda_sm20_div_rn_f64_full)
$__internal_0_$__cuda_sm20_div_rn_f64_full:
[C---:B------:R-:W-:Y:S01]  /*0540*/  FSETP.GEU.AND P0, PT, |R11|.reuse, 1.469367938527859385e-39, PT ;  /* 0x001000000b00780b */ /* 0x040fe20003f0e200 */
[----:B------:R-:W-:Y:S01]  /*0550*/  IMAD.MOV.U32 R16, RZ, RZ, 0x1 ;  /* 0x00000001ff107424 */ /* 0x000fe200078e00ff */
[----:B------:R-:W-:Y:S01]  /*0560*/  LOP3.LUT R4, R11, 0x800fffff, RZ, 0xc0, !PT ;  /* 0x800fffff0b047812 */ /* 0x000fe200078ec0ff */
[----:B------:R-:W-:Y:S01]  /*0570*/  IMAD.MOV.U32 R21, RZ, RZ, 0x1ca00000 ;  /* 0x1ca00000ff157424 */ /* 0x000fe200078e00ff */
[C---:B------:R-:W-:Y:S01]  /*0580*/  FSETP.GEU.AND P2, PT, |R13|.reuse, 1.469367938527859385e-39, PT ;  /* 0x001000000d00780b */ /* 0x040fe20003f4e200 */
[----:B------:R-:W-:Y:S01]  /*0590*/  BSSY.RECONVERGENT B1, `(.L_x_9) ;  /* 0x0000052000017945 */ /* 0x000fe20003800200 */
[----:B------:R-:W-:Y:S01]  /*05a0*/  LOP3.LUT R5, R4, 0x3ff00000, RZ, 0xfc, !PT ;  /* 0x3ff0000004057812 */ /* 0x000fe200078efcff */
[----:B------:R-:W-:Y:S01]  /*05b0*/  IMAD.MOV.U32 R4, RZ, RZ, R10 ;  /* 0x000000ffff047224 */ /* 0x000fe200078e000a */
[----:B------:R-:W-:Y:S02]  /*05c0*/  LOP3.LUT R20, R13, 0x7ff00000, RZ, 0xc0, !PT ;  /* 0x7ff000000d147812 */ /* 0x000fe400078ec0ff */
[----:B------:R-:W-:-:S03]  /*05d0*/  LOP3.LUT R23, R11, 0x7ff00000, RZ, 0xc0, !PT ;  /* 0x7ff000000b177812 */ /* 0x000fc600078ec0ff */
[----:B------:R-:W-:Y:S01]  /*05e0*/  @!P0 DMUL R4, R10, 8.98846567431157953865e+307 ;  /* 0x7fe000000a048828 */ /* 0x000fe20000000000 */
[C---:B------:R-:W-:Y:S01]  /*05f0*/  ISETP.GE.U32.AND P1, PT, R20.reuse, R23, PT ;  /* 0x000000171400720c */ /* 0x040fe20003f26070 */
[----:B------:R-:W-:Y:S02]  /*0600*/  IMAD.MOV.U32 R22, RZ, RZ, R20 ;  /* 0x000000ffff167224 */ /* 0x000fe400078e0014 */
[----:B------:R-:W-:Y:S02]  /*0610*/  @!P2 LOP3.LUT R19, R11, 0x7ff00000, RZ, 0xc0, !PT ;  /* 0x7ff000000b13a812 */ /* 0x000fe400078ec0ff */
[----:B------:R-:W0:Y:S02]  /*0620*/  MUFU.RCP64H R17, R5 ;  /* 0x0000000500117308 */ /* 0x000e240000001800 */
[----:B------:R-:W-:Y:S02]  /*0630*/  @!P2 ISETP.GE.U32.AND P3, PT, R20, R19, PT ;  /* 0x000000131400a20c */ /* 0x000fe40003f66070 */
[----:B------:R-:W-:-:S02]  /*0640*/  @!P0 LOP3.LUT R23, R5, 0x7ff00000, RZ, 0xc0, !PT ;  /* 0x7ff0000005178812 */ /* 0x000fc400078ec0ff */
[----:B------:R-:W-:-:S03]  /*0650*/  @!P2 SEL R19, R21, 0x63400000, !P3 ;  /* 0x634000001513a807 */ /* 0x000fc60005800000 */
[----:B------:R-:W-:Y:S01]  /*0660*/  VIADD R27, R23, 0xffffffff ;  /* 0xffffffff171b7836 */ /* 0x000fe20000000000 */
[----:B------:R-:W-:-:S04]  /*0670*/  @!P2 LOP3.LUT R24, R19, 0x80000000, R13, 0xf8, !PT ;  /* 0x800000001318a812 */ /* 0x000fc800078ef80d */
[----:B------:R-:W-:Y:S01]  /*0680*/  @!P2 LOP3.LUT R25, R24, 0x100000, RZ, 0xfc, !PT ;  /* 0x001000001819a812 */ /* 0x000fe200078efcff */
[----:B------:R-:W-:Y:S01]  /*0690*/  @!P2 IMAD.MOV.U32 R24, RZ, RZ, RZ ;  /* 0x000000ffff18a224 */ /* 0x000fe200078e00ff */
[----:B0-----:R-:W-:-:S08]  /*06a0*/  DFMA R14, R16, -R4, 1 ;  /* 0x3ff00000100e742b */ /* 0x001fd00000000804 */
[----:B------:R-:W-:-:S08]  /*06b0*/  DFMA R14, R14, R14, R14 ;  /* 0x0000000e0e0e722b */ /* 0x000fd0000000000e */
[----:B------:R-:W-:Y:S01]  /*06c0*/  DFMA R16, R16, R14, R16 ;  /* 0x0000000e1010722b */ /* 0x000fe20000000010 */
[----:B------:R-:W-:Y:S01]  /*06d0*/  SEL R15, R21, 0x63400000, !P1 ;  /* 0x63400000150f7807 */ /* 0x000fe20004800000 */
[----:B------:R-:W-:-:S03]  /*06e0*/  IMAD.MOV.U32 R14, RZ, RZ, R12 ;  /* 0x000000ffff0e7224 */ /* 0x000fc600078e000c */
[----:B------:R-:W-:-:S03]  /*06f0*/  LOP3.LUT R15, R15, 0x800fffff, R13, 0xf8, !PT ;  /* 0x800fffff0f0f7812 */ /* 0x000fc600078ef80d */
[----:B------:R-:W-:-:S03]  /*0700*/  DFMA R18, R16, -R4, 1 ;  /* 0x3ff000001012742b */ /* 0x000fc60000000804 */
[----:B------:R-:W-:-:S05]  /*0710*/  @!P2 DFMA R14, R14, 2, -R24 ;  /* 0x400000000e0ea82b */ /* 0x000fca0000000818 */
[----:B------:R-:W-:-:S05]  /*0720*/  DFMA R16, R16, R18, R16 ;  /* 0x000000121010722b */ /* 0x000fca0000000010 */
[----:B------:R-:W-:-:S03]  /*0730*/  @!P2 LOP3.LUT R22, R15, 0x7ff00000, RZ, 0xc0, !PT ;  /* 0x7ff000000f16a812 */ /* 0x000fc600078ec0ff */
[----:B------:R-:W-:Y:S02]  /*0740*/  DMUL R18, R16, R14 ;  /* 0x0000000e10127228 */ /* 0x000fe40000000000 */
[----:B------:R-:W-:-:S05]  /*0750*/  VIADD R26, R22, 0xffffffff ;  /* 0xffffffff161a7836 */ /* 0x000fca0000000000 */
[----:B------:R-:W-:Y:S01]  /*0760*/  ISETP.GT.U32.AND P0, PT, R26, 0x7feffffe, PT ;  /* 0x7feffffe1a00780c */ /* 0x000fe20003f04070 */
[----:B------:R-:W-:-:S03]  /*0770*/  DFMA R24, R18, -R4, R14 ;  /* 0x800000041218722b */ /* 0x000fc6000000000e */
[----:B------:R-:W-:-:S05]  /*0780*/  ISETP.GT.U32.OR P0, PT, R27, 0x7feffffe, P0 ;  /* 0x7feffffe1b00780c */ /* 0x000fca0000704470 */
[----:B------:R-:W-:-:S08]  /*0790*/  DFMA R16, R16, R24, R18 ;  /* 0x000000181010722b */ /* 0x000fd00000000012 */
[----:B------:R-:W-:Y:S05]  /*07a0*/  @P0 BRA `(.L_x_10) ;  /* 0x00000000006c0947 */ /* 0x000fea0003800000 */
[----:B------:R-:W-:-:S04]  /*07b0*/  LOP3.LUT R13, R11, 0x7ff00000, RZ, 0xc0, !PT ;  /* 0x7ff000000b0d7812 */ /* 0x000fc800078ec0ff */
[CC--:B------:R-:W-:Y:S02]  /*07c0*/  VIADDMNMX R12, R20.reuse, -R13.reuse, 0xb9600000, !PT ;  /* 0xb9600000140c7446 */ /* 0x0c0fe4000780090d */
[----:B------:R-:W-:Y:S01]  /*07d0*/  ISETP.GE.U32.AND P0, PT, R20, R13, PT ;  /* 0x0000000d1400720c */ /* 0x000fe20003f06070 */
[----:B------:R-:W-:Y:S01]  /*07e0*/  IMAD.MOV.U32 R20, RZ, RZ, RZ ;  /* 0x000000ffff147224 */ /* 0x000fe200078e00ff */
[----:B------:R-:W-:Y:S02]  /*07f0*/  VIMNMX R12, PT, PT, R12, 0x46a00000, PT ;  /* 0x46a000000c0c7848 */ /* 0x000fe40003fe0100 */
[----:B------:R-:W-:-:S05]  /*0800*/  SEL R21, R21, 0x63400000, !P0 ;  /* 0x6340000015157807 */ /* 0x000fca0004000000 */
[----:B------:R-:W-:-:S04]  /*0810*/  IMAD.IADD R12, R12, 0x1, -R21 ;  /* 0x000000010c0c7824 */ /* 0x000fc800078e0a15 */
[----:B------:R-:W-:-:S06]  /*0820*/  VIADD R21, R12, 0x7fe00000 ;  /* 0x7fe000000c157836 */ /* 0x000fcc0000000000 */
[----:B------:R-:W-:-:S10]  /*0830*/  DMUL R18, R16, R20 ;  /* 0x0000001410127228 */ /* 0x000fd40000000000 */
[----:B------:R-:W-:-:S13]  /*0840*/  FSETP.GTU.AND P0, PT, |R19|, 1.469367938527859385e-39, PT ;  /* 0x001000001300780b */ /* 0x000fda0003f0c200 */
[----:B------:R-:W-:Y:S05]  /*0850*/  @P0 BRA `(.L_x_11) ;  /* 0x0000000000940947 */ /* 0x000fea0003800000 */
[----:B------:R-:W-:Y:S01]  /*0860*/  DFMA R4, R16, -R4, R14 ;  /* 0x800000041004722b */ /* 0x000fe2000000000e */
[----:B------:R-:W-:-:S09]  /*0870*/  IMAD.MOV.U32 R20, RZ, RZ, RZ ;  /* 0x000000ffff147224 */ /* 0x000fd200078e00ff */
[C---:B------:R-:W-:Y:S02]  /*0880*/  FSETP.NEU.AND P0, PT, R5.reuse, RZ, PT ;  /* 0x000000ff0500720b */ /* 0x040fe40003f0d000 */
[----:B------:R-:W-:-:S04]  /*0890*/  LOP3.LUT R11, R5, 0x80000000, R11, 0x48, !PT ;  /* 0x80000000050b7812 */ /* 0x000fc800078e480b */
[----:B------:R-:W-:-:S07]  /*08a0*/  LOP3.LUT R21, R11, R21, RZ, 0xfc, !PT ;  /* 0x000000150b157212 */ /* 0x000fce00078efcff */
[----:B------:R-:W-:Y:S05]  /*08b0*/  @!P0 BRA `(.L_x_11) ;  /* 0x00000000007c8947 */ /* 0x000fea0003800000 */
[----:B------:R-:W-:Y:S02]  /*08c0*/  IMAD.MOV R5, RZ, RZ, -R12 ;  /* 0x000000ffff057224 */ /* 0x000fe400078e0a0c */
[----:B------:R-:W-:-:S06]  /*08d0*/  IMAD.MOV.U32 R4, RZ, RZ, RZ ;  /* 0x000000ffff047224 */ /* 0x000fcc00078e00ff */
[----:B------:R-:W-:Y:S02]  /*08e0*/  DFMA R4, R18, -R4, R16 ;  /* 0x800000041204722b */ /* 0x000fe40000000010 */
[----:B------:R-:W-:-:S04]  /*08f0*/  DMUL.RP R16, R16, R20 ;  /* 0x0000001410107228 */ /* 0x000fc80000008000 */
[----:B------:R-:W-:-:S04]  /*0900*/  IADD3 R4, PT, PT, -R12, -0x43300000, RZ ;  /* 0xbcd000000c047810 */ /* 0x000fc80007ffe1ff */
[----:B------:R-:W-:Y:S02]  /*0910*/  FSETP.NEU.AND P0, PT, |R5|, R4, PT ;  /* 0x000000040500720b */ /* 0x000fe40003f0d200 */
[----:B------:R-:W-:Y:S02]  /*0920*/  LOP3.LUT R11, R17, R11, RZ, 0x3c, !PT ;  /* 0x0000000b110b7212 */ /* 0x000fe400078e3cff */
[----:B------:R-:W-:Y:S02]  /*0930*/  FSEL R18, R16, R18, !P0 ;  /* 0x0000001210127208 */ /* 0x000fe40004000000 */
[----:B------:R-:W-:Y:S01]  /*0940*/  FSEL R19, R11, R19, !P0 ;  /* 0x000000130b137208 */ /* 0x000fe20004000000 */
[----:B------:R-:W-:Y:S06]  /*0950*/  BRA `(.L_x_11) ;  /* 0x0000000000547947 */ /* 0x000fec0003800000 */
.L_x_10:
[----:B------:R-:W-:-:S14]  /*0960*/  DSETP.NAN.AND P0, PT, R12, R12, PT ;  /* 0x0000000c0c00722a */ /* 0x000fdc0003f08000 */
[----:B------:R-:W-:Y:S05]  /*0970*/  @P0 BRA `(.L_x_12) ;  /* 0x0000000000440947 */ /* 0x000fea0003800000 */
[----:B------:R-:W-:-:S14]  /*0980*/  DSETP.NAN.AND P0, PT, R10, R10, PT ;  /* 0x0000000a0a00722a */ /* 0x000fdc0003f08000 */
[----:B------:R-:W-:Y:S05]  /*0990*/  @P0 BRA `(.L_x_13) ;  /* 0x0000000000300947 */ /* 0x000fea0003800000 */
[----:B------:R-:W-:Y:S01]  /*09a0*/  ISETP.NE.AND P0, PT, R22, R23, PT ;  /* 0x000000171600720c */ /* 0x000fe20003f05270 */
[----:B------:R-:W-:Y:S02]  /*09b0*/  IMAD.MOV.U32 R18, RZ, RZ, 0x0 ;  /* 0x00000000ff127424 */ /* 0x000fe400078e00ff */
[----:B------:R-:W-:-:S10]  /*09c0*/  IMAD.MOV.U32 R19, RZ, RZ, -0x80000 ;  /* 0xfff80000ff137424 */ /* 0x000fd400078e00ff */
[----:B------:R-:W-:Y:S05]  /*09d0*/  @!P0 BRA `(.L_x_11) ;  /* 0x0000000000348947 */ /* 0x000fea0003800000 */
[----:B------:R-:W-:Y:S02]  /*09e0*/  ISETP.NE.AND P0, PT, R22, 0x7ff00000, PT ;  /* 0x7ff000001600780c */ /* 0x000fe40003f05270 */
[----:B------:R-:W-:Y:S02]  /*09f0*/  LOP3.LUT R19, R13, 0x80000000, R11, 0x48, !PT ;  /* 0x800000000d137812 */ /* 0x000fe400078e480b */
[----:B------:R-:W-:-:S13]  /*0a00*/  ISETP.EQ.OR P0, PT, R23, RZ, !P0 ;  /* 0x000000ff1700720c */ /* 0x000fda0004702670 */
[----:B------:R-:W-:Y:S01]  /*0a10*/  @P0 LOP3.LUT R4, R19, 0x7ff00000, RZ, 0xfc, !PT ;  /* 0x7ff0000013040812 */ /* 0x000fe200078efcff */
[----:B------:R-:W-:Y:S02]  /*0a20*/  @!P0 IMAD.MOV.U32 R18, RZ, RZ, RZ ;  /* 0x000000ffff128224 */ /* 0x000fe400078e00ff */
[----:B------:R-:W-:Y:S02]  /*0a30*/  @P0 IMAD.MOV.U32 R18, RZ, RZ, RZ ;  /* 0x000000ffff120224 */ /* 0x000fe400078e00ff */
[----:B------:R-:W-:Y:S01]  /*0a40*/  @P0 IMAD.MOV.U32 R19, RZ, RZ, R4 ;  /* 0x000000ffff130224 */ /* 0x000fe200078e0004 */
[----:B------:R-:W-:Y:S06]  /*0a50*/  BRA `(.L_x_11) ;  /* 0x0000000000147947 */ /* 0x000fec0003800000 */
.L_x_13:
[----:B------:R-:W-:Y:S01]  /*0a60*/  LOP3.LUT R19, R11, 0x80000, RZ, 0xfc, !PT ;  /* 0x000800000b137812 */ /* 0x000fe200078efcff */
[----:B------:R-:W-:Y:S01]  /*0a70*/  IMAD.MOV.U32 R18, RZ, RZ, R10 ;  /* 0x000000ffff127224 */ /* 0x000fe200078e000a */
[----:B------:R-:W-:Y:S06]  /*0a80*/  BRA `(.L_x_11) ;  /* 0x0000000000087947 */ /* 0x000fec0003800000 */
.L_x_12:
[----:B------:R-:W-:Y:S01]  /*0a90*/  LOP3.LUT R19, R13, 0x80000, RZ, 0xfc, !PT ;  /* 0x000800000d137812 */ /* 0x000fe200078efcff */
[----:B------:R-:W-:-:S07]  /*0aa0*/  IMAD.MOV.U32 R18, RZ, RZ, R12 ;  /* 0x000000ffff127224 */ /* 0x000fce00078e000c */
.L_x_11:
[----:B------:R-:W-:Y:S05]  /*0ab0*/  BSYNC.RECONVERGENT B1 ;  /* 0x0000000000017941 */ /* 0x000fea0003800200 */
.L_x_9:
[----:B------:R-:W-:Y:S02]  /*0ac0*/  IMAD.MOV.U32 R4, RZ, RZ, R0 ;  /* 0x000000ffff047224 */ /* 0x000fe400078e0000 */
[----:B------:R-:W-:-:S04]  /*0ad0*/  IMAD.MOV.U32 R5, RZ, RZ, 0x0 ;  /* 0x00000000ff057424 */ /* 0x000fc800078e00ff */
[----:B------:R-:W-:Y:S05]  /*0ae0*/  RET.REL.NODEC R4 `(_Z13GoldChkKernelPdS_i) ;  /* 0xfffffff404447950 */ /* 0x000fea0003c3ffff */
.L_x_14:
        /* <DEDUP_REMOVED lines=9> */
.L_x_15:


//--------------------- .nv.shared.reserved.0     --------------------------
	.section	.nv.shared.reserved.0,"aw",@nobits
	.weak		__nv_reservedSMEM_offset_0_alias
	.size		__nv_reservedSMEM_offset_0_alias, 0, 64
	.other		__nv_reservedSMEM_offset_0_alias,@"STO_CUDA_RESERVED_SHARED STV_DEFAULT"
__nv_reservedSMEM_offset_0_alias:
	.zero		0
	.zero		64


//--------------------- .nv.global                --------------------------
	.section	.nv.global,"aw",@nobits
	.align	4
.nv.global:
	.type		kerrors,@object
	.size		kerrors,(.L_0 - kerrors)
kerrors:
	.zero		4
.L_0:


//--------------------- .nv.constant0._Z15MatrixMulKernelPdS_S_i --------------------------
	.section	.nv.constant0._Z15MatrixMulKernelPdS_S_i,"a",@progbits
	.sectionflags	@""
	.align	4
.nv.constant0._Z15MatrixMulKernelPdS_S_i:
	.zero		924


//--------------------- .nv.constant0._Z13GoldChkKernelPdS_i --------------------------
	.section	.nv.constant0._Z13GoldChkKernelPdS_i,"a",@progbits
	.sectionflags	@""
	.align	4
.nv.constant0._Z13GoldChkKernelPdS_i:
	.zero		916


//--------------------- SYMBOLS --------------------------

	.type		.nv.reservedSmem.offset0,@object
	.size		.nv.reservedSmem.offset0,0x4
